	.headerflags	@"EF_CUDA_TEXMODE_UNIFIED EF_CUDA_64BIT_ADDRESS EF_CUDA_ACCELERATORS EF_CUDA_SM90 EF_CUDA_VIRTUAL_SM(EF_CUDA_SM90)"
	.elftype	@"ET_EXEC"


//--------------------- .nv.info                  --------------------------
	.section	.nv.info,"",@"SHT_CUDA_INFO"
	.align	4


	//----- nvinfo : EIATTR_REGCOUNT
	.align		4
        /*0000*/ 	.byte	0x04, 0x2f
        /*0002*/ 	.short	(.L_3 - .L_2)
	.align		4
.L_2:
        /*0004*/ 	.word	index@(triton_poi_fused__native_batch_norm_legit_no_training_52)
        /*0008*/ 	.word	0x00000016


	//----- nvinfo : EIATTR_MIN_STACK_SIZE
	.align		4
.L_3:
        /*000c*/ 	.byte	0x04, 0x12
        /*000e*/ 	.short	(.L_5 - .L_4)
	.align		4
.L_4:
        /*0010*/ 	.word	index@(triton_poi_fused__native_batch_norm_legit_no_training_52)
        /*0014*/ 	.word	0x00000000


	//----- nvinfo : EIATTR_FRAME_SIZE
	.align		4
.L_5:
        /*0018*/ 	.byte	0x04, 0x11
        /*001a*/ 	.short	(.L_7 - .L_6)
	.align		4
.L_6:
        /*001c*/ 	.word	index@(triton_poi_fused__native_batch_norm_legit_no_training_52)
        /*0020*/ 	.word	0x00000000


	//----- nvinfo : EIATTR_MIN_STACK_SIZE
	.align		4
.L_7:
        /*0024*/ 	.byte	0x04, 0x12
        /*0026*/ 	.short	(.L_9 - .L_8)
	.align		4
.L_8:
        /*0028*/ 	.word	index@(triton_poi_fused__native_batch_norm_legit_no_training_52)
        /*002c*/ 	.word	0x00000000
.L_9:


//--------------------- .nv.info.triton_poi_fused__native_batch_norm_legit_no_training_52 --------------------------
	.section	.nv.info.triton_poi_fused__native_batch_norm_legit_no_training_52,"",@"SHT_CUDA_INFO"
	.sectionflags	@""
	.align	4


	//----- nvinfo : EIATTR_CUDA_API_VERSION
	.align		4
        /*0000*/ 	.byte	0x04, 0x37
        /*0002*/ 	.short	(.L_11 - .L_10)
.L_10:
        /*0004*/ 	.word	0x0000007c


	//----- nvinfo : EIATTR_KPARAM_INFO
	.align		4
.L_11:
        /*0008*/ 	.byte	0x04, 0x17
        /*000a*/ 	.short	(.L_13 - .L_12)
.L_12:
        /*000c*/ 	.word	0x00000000
        /*0010*/ 	.short	0x0006
        /*0012*/ 	.short	0x0030
        /*0014*/ 	.byte	0x00, 0xf0, 0x11, 0x00


	//----- nvinfo : EIATTR_KPARAM_INFO
	.align		4
.L_13:
        /*0018*/ 	.byte	0x04, 0x17
        /*001a*/ 	.short	(.L_15 - .L_14)
.L_14:
        /*001c*/ 	.word	0x00000000
        /*0020*/ 	.short	0x0005
        /*0022*/ 	.short	0x0028
        /*0024*/ 	.byte	0x00, 0xf4, 0x21, 0x00


	//----- nvinfo : EIATTR_KPARAM_INFO
	.align		4
.L_15:
        /*0028*/ 	.byte	0x04, 0x17
        /*002a*/ 	.short	(.L_17 - .L_16)
.L_16:
        /*002c*/ 	.word	0x00000000
        /*0030*/ 	.short	0x0004
        /*0032*/ 	.short	0x0020
        /*0034*/ 	.byte	0x00, 0xf4, 0x21, 0x00


	//----- nvinfo : EIATTR_KPARAM_INFO
	.align		4
.L_17:
        /*0038*/ 	.byte	0x04, 0x17
        /*003a*/ 	.short	(.L_19 - .L_18)
.L_18:
        /*003c*/ 	.word	0x00000000
        /*0040*/ 	.short	0x0003
        /*0042*/ 	.short	0x0018
        /*0044*/ 	.byte	0x00, 0xf4, 0x21, 0x00


	//----- nvinfo : EIATTR_KPARAM_INFO
	.align		4
.L_19:
        /*0048*/ 	.byte	0x04, 0x17
        /*004a*/ 	.short	(.L_21 - .L_20)
.L_20:
        /*004c*/ 	.word	0x00000000
        /*0050*/ 	.short	0x0002
        /*0052*/ 	.short	0x0010
        /*0054*/ 	.byte	0x00, 0xf4, 0x21, 0x00


	//----- nvinfo : EIATTR_KPARAM_INFO
	.align		4
.L_21:
        /*0058*/ 	.byte	0x04, 0x17
        /*005a*/ 	.short	(.L_23 - .L_22)
.L_22:
        /*005c*/ 	.word	0x00000000
        /*0060*/ 	.short	0x0001
        /*0062*/ 	.short	0x0008
        /*0064*/ 	.byte	0x00, 0xf4, 0x21, 0x00


	//----- nvinfo : EIATTR_KPARAM_INFO
	.align		4
.L_23:
        /*0068*/ 	.byte	0x04, 0x17
        /*006a*/ 	.short	(.L_25 - .L_24)
.L_24:
        /*006c*/ 	.word	0x00000000
        /*0070*/ 	.short	0x0000
        /*0072*/ 	.short	0x0000
        /*0074*/ 	.byte	0x00, 0xf4, 0x21, 0x00


	//----- nvinfo : EIATTR_SPARSE_MMA_MASK
	.align		4
.L_25:
        /*0078*/ 	.byte	0x03, 0x50
        /*007a*/ 	.short	0x0000


	//----- nvinfo : EIATTR_MAXREG_COUNT
	.align		4
        /*007c*/ 	.byte	0x03, 0x1b
        /*007e*/ 	.short	0x00ff


	//----- nvinfo : EIATTR_EXIT_INSTR_OFFSETS
	.align		4
        /*0080*/ 	.byte	0x04, 0x1c
        /*0082*/ 	.short	(.L_27 - .L_26)


	//   ....[0]....
.L_26:
        /*0084*/ 	.word	0x000003d0


	//   ....[1]....
        /*0088*/ 	.word	0x000003f0


	//----- nvinfo : EIATTR_REQNTID
	.align		4
.L_27:
        /*008c*/ 	.byte	0x04, 0x10
        /*008e*/ 	.short	(.L_29 - .L_28)
.L_28:
        /*0090*/ 	.word	0x00000080
        /*0094*/ 	.word	0x00000001
        /*0098*/ 	.word	0x00000001


	//----- nvinfo : EIATTR_CBANK_PARAM_SIZE
	.align		4
.L_29:
        /*009c*/ 	.byte	0x03, 0x19
        /*009e*/ 	.short	0x0034


	//----- nvinfo : EIATTR_PARAM_CBANK
	.align		4
        /*00a0*/ 	.byte	0x04, 0x0a
        /*00a2*/ 	.short	(.L_31 - .L_30)
	.align		4
.L_30:
        /*00a4*/ 	.word	index@(.nv.constant0.triton_poi_fused__native_batch_norm_legit_no_training_52)
        /*00a8*/ 	.short	0x0210
        /*00aa*/ 	.short	0x0034


	//----- nvinfo : EIATTR_SW_WAR
	.align		4
.L_31:
        /*00ac*/ 	.byte	0x04, 0x36
        /*00ae*/ 	.short	(.L_33 - .L_32)
.L_32:
        /*00b0*/ 	.word	0x00000008
.L_33:


//--------------------- .nv.callgraph             --------------------------
	.section	.nv.callgraph,"",@"SHT_CUDA_CALLGRAPH"
	.align	4
	.sectionentsize	8
	.align		4
        /*0000*/ 	.word	0x00000000
	.align		4
        /*0004*/ 	.word	0xffffffff
	.align		4
        /*0008*/ 	.word	0x00000000
	.align		4
        /*000c*/ 	.word	0xfffffffe
	.align		4
        /*0010*/ 	.word	0x00000000
	.align		4
        /*0014*/ 	.word	0xfffffffd
	.align		4
        /*0018*/ 	.word	0x00000000
	.align		4
        /*001c*/ 	.word	0xfffffffc


//--------------------- .nv.constant4             --------------------------
	.section	.nv.constant4,"a",@progbits
	.align	8
	.align		8
.nv.constant4:
        /*0000*/ 	.dword	_$_str
	.align		8
        /*0008*/ 	.dword	_$_str_$_2


//--------------------- .text.triton_poi_fused__native_batch_norm_legit_no_training_52 --------------------------
	.section	.text.triton_poi_fused__native_batch_norm_legit_no_training_52,"ax",@progbits
	.align	128
        .global         triton_poi_fused__native_batch_norm_legit_no_training_52
        .type           triton_poi_fused__native_batch_norm_legit_no_training_52,@function
        .size           triton_poi_fused__native_batch_norm_legit_no_training_52,(.L_x_1 - triton_poi_fused__native_batch_norm_legit_no_training_52)
        .other          triton_poi_fused__native_batch_norm_legit_no_training_52,@"STO_CUDA_ENTRY STV_DEFAULT"
triton_poi_fused__native_batch_norm_legit_no_training_52:
.text.triton_poi_fused__native_batch_norm_legit_no_training_52:
[----:B------:R-:W0:Y:S01]  /*0000*/  LDC R1, c[0x0][0x28] ;  /* 0x00000a00ff017b82 */ /* 0x000e220000000800 */
[----:B------:R-:W1:Y:S07]  /*0010*/  S2R R0, SR_TID.X ;  /* 0x0000000000007919 */ /* 0x000e6e0000002100 */
[----:B------:R-:W2:Y:S01]  /*0020*/  LDC.64 R8, c[0x0][0x220] ;  /* 0x00008800ff087b82 */ /* 0x000ea20000000a00 */
[----:B------:R-:W-:Y:S01]  /*0030*/  ULDC.64 UR4, c[0x0][0x208] ;  /* 0x0000820000047ab9 */ /* 0x000fe20000000a00 */
[----:B------:R-:W3:Y:S06]  /*0040*/  S2R R3, SR_CTAID.X ;  /* 0x0000000000037919 */ /* 0x000eec0000002500 */
[----:B------:R-:W4:Y:S08]  /*0050*/  LDC.64 R12, c[0x0][0x210] ;  /* 0x00008400ff0c7b82 */ /* 0x000f300000000a00 */
[----:B------:R-:W5:Y:S08]  /*0060*/  LDC.64 R14, c[0x0][0x218] ;  /* 0x00008600ff0e7b82 */ /* 0x000f700000000a00 */
[----:B------:R-:W5:Y:S01]  /*0070*/  LDC.64 R16, c[0x0][0x228] ;  /* 0x00008a00ff107b82 */ /* 0x000f620000000a00 */
[----:B-1----:R-:W-:-:S07]  /*0080*/  SHF.L.U32 R0, R0, 0x1, RZ ;  /* 0x0000000100007819 */ /* 0x002fce00000006ff */
[----:B------:R-:W1:Y:S01]  /*0090*/  LDC.64 R18, c[0x0][0x230] ;  /* 0x00008c00ff127b82 */ /* 0x000e620000000a00 */
[----:B------:R-:W-:-:S04]  /*00a0*/  LOP3.LUT R0, R0, 0xfe, RZ, 0xc0, !PT ;  /* 0x000000fe00007812 */ /* 0x000fc800078ec0ff */
[----:B---3--:R-:W-:-:S04]  /*00b0*/  LEA R0, R3, R0, 0x8 ;  /* 0x0000000003007211 */ /* 0x008fc800078e40ff */
[C---:B------:R-:W-:Y:S01]  /*00c0*/  ISETP.GE.AND P4, PT, R0.reuse, 0x2400, PT ;  /* 0x000024000000780c */ /* 0x040fe20003f86270 */
[----:B------:R-:W-:-:S05]  /*00d0*/  IMAD.HI R2, R0, 0x38e38e39, RZ ;  /* 0x38e38e3900027827 */ /* 0x000fca00078e02ff */
[----:B------:R-:W-:-:S04]  /*00e0*/  SHF.R.U32.HI R3, RZ, 0x1f, R2 ;  /* 0x0000001fff037819 */ /* 0x000fc80000011602 */
[----:B------:R-:W-:-:S05]  /*00f0*/  LEA.HI.SX32 R3, R2, R3, 0x19 ;  /* 0x0000000302037211 */ /* 0x000fca00078fcaff */
[----:B------:R-:W-:Y:S01]  /*0100*/  IMAD R11, R3, -0x240, R0 ;  /* 0xfffffdc0030b7824 */ /* 0x000fe200078e0200 */
[----:B------:R-:W-:-:S03]  /*0110*/  CS2R R2, SRZ ;  /* 0x0000000000027805 */ /* 0x000fc6000001ff00 */
[----:B--2---:R-:W-:-:S05]  /*0120*/  IMAD.WIDE R8, R11, 0x4, R8 ;  /* 0x000000040b087825 */ /* 0x004fca00078e0208 */
[----:B------:R2:W3:Y:S01]  /*0130*/  @!P4 LDG.E.EL.64 R2, desc[UR4][R8.64] ;  /* 0x000000040802c981 */ /* 0x0004e2000c2e1b00 */
[----:B------:R-:W-:Y:S02]  /*0140*/  CS2R R4, SRZ ;  /* 0x0000000000047805 */ /* 0x000fe4000001ff00 */
[----:B------:R-:W-:Y:S01]  /*0150*/  CS2R R6, SRZ ;  /* 0x0000000000067805 */ /* 0x000fe2000001ff00 */
[----:B----4-:R-:W-:-:S04]  /*0160*/  IMAD.WIDE R12, R0, 0x4, R12 ;  /* 0x00000004000c7825 */ /* 0x010fc800078e020c */
[C---:B-----5:R-:W-:Y:S01]  /*0170*/  IMAD.WIDE R14, R11.reuse, 0x4, R14 ;  /* 0x000000040b0e7825 */ /* 0x060fe200078e020e */
[----:B------:R-:W4:Y:S04]  /*0180*/  @!P4 LDG.E.64 R4, desc[UR4][R12.64] ;  /* 0x000000040c04c981 */ /* 0x000f28000c1e1b00 */
[----:B------:R5:W4:Y:S01]  /*0190*/  @!P4 LDG.E.EL.64 R6, desc[UR4][R14.64] ;  /* 0x000000040e06c981 */ /* 0x000b22000c2e1b00 */
[----:B0-----:R-:W-:Y:S01]  /*01a0*/  IMAD.WIDE R16, R11, 0x4, R16 ;  /* 0x000000040b107825 */ /* 0x001fe200078e0210 */
[----:B--2---:R-:W-:-:S03]  /*01b0*/  CS2R R8, SRZ ;  /* 0x0000000000087805 */ /* 0x004fc6000001ff00 */
[----:B-1----:R-:W-:Y:S01]  /*01c0*/  IMAD.WIDE R18, R11, 0x4, R18 ;  /* 0x000000040b127825 */ /* 0x002fe200078e0212 */
[----:B------:R-:W-:-:S04]  /*01d0*/  CS2R R10, SRZ ;  /* 0x00000000000a7805 */ /* 0x000fc8000001ff00 */
[----:B------:R-:W2:Y:S04]  /*01e0*/  @!P4 LDG.E.EL.64 R8, desc[UR4][R18.64] ;  /* 0x000000041208c981 */ /* 0x000ea8000c2e1b00 */
[----:B------:R-:W2:Y:S01]  /*01f0*/  @!P4 LDG.E.EL.64 R10, desc[UR4][R16.64] ;  /* 0x00000004100ac981 */ /* 0x000ea2000c2e1b00 */
[----:B-----5:R-:W-:Y:S01]  /*0200*/  HFMA2.MMA R15, -RZ, RZ, 1.625, 0 ;  /* 0x3e800000ff0f7435 */ /* 0x020fe200000001ff */
[----:B---3--:R-:W-:Y:S01]  /*0210*/  FADD R2, R2, 0.0010000000474974513054 ;  /* 0x3a83126f02027421 */ /* 0x008fe20000000000 */
[----:B------:R-:W-:-:S03]  /*0220*/  FADD R12, R3, 0.0010000000474974513054 ;  /* 0x3a83126f030c7421 */ /* 0x000fc60000000000 */
[----:B------:R0:W1:Y:S08]  /*0230*/  MUFU.SQRT R13, R2 ;  /* 0x00000002000d7308 */ /* 0x0000700000002000 */
[----:B------:R-:W3:Y:S01]  /*0240*/  MUFU.SQRT R14, R12 ;  /* 0x0000000c000e7308 */ /* 0x000ee20000002000 */
[----:B0-----:R-:W0:Y:S01]  /*0250*/  LDC.64 R2, c[0x0][0x238] ;  /* 0x00008e00ff027b82 */ /* 0x001e220000000a00 */
[----:B-1----:R-:W-:-:S02]  /*0260*/  FSETP.GT.AND P0, PT, R13, 8.50705917302346158658e+37, PT ;  /* 0x7e8000000d00780b */ /* 0x002fc40003f04000 */
[----:B------:R-:W-:Y:S02]  /*0270*/  FSETP.GEU.AND P2, PT, R13, 1.175494350822287508e-38, PT ;  /* 0x008000000d00780b */ /* 0x000fe40003f4e000 */
[C---:B---3--:R-:W-:Y:S02]  /*0280*/  FSETP.GT.AND P1, PT, R14.reuse, 8.50705917302346158658e+37, PT ;  /* 0x7e8000000e00780b */ /* 0x048fe40003f24000 */
[----:B------:R-:W-:-:S07]  /*0290*/  FSETP.GEU.AND P3, PT, R14, 1.175494350822287508e-38, PT ;  /* 0x008000000e00780b */ /* 0x000fce0003f6e000 */
[----:B------:R-:W-:-:S04]  /*02a0*/  @P0 FMUL R13, R13, 0.25 ;  /* 0x3e8000000d0d0820 */ /* 0x000fc80000400000 */
[----:B------:R-:W-:Y:S01]  /*02b0*/  @!P2 FMUL R13, R13, 16777216 ;  /* 0x4b8000000d0da820 */ /* 0x000fe20000400000 */
[----:B------:R-:W-:-:S04]  /*02c0*/  @P1 FMUL R14, R14, 0.25 ;  /* 0x3e8000000e0e1820 */ /* 0x000fc80000400000 */
[----:B------:R-:W-:Y:S01]  /*02d0*/  @!P3 FMUL R14, R14, 16777216 ;  /* 0x4b8000000e0eb820 */ /* 0x000fe20000400000 */
[----:B------:R-:W1:Y:S01]  /*02e0*/  MUFU.RCP R13, R13 ;  /* 0x0000000d000d7308 */ /* 0x000e620000001000 */
[----:B------:R-:W-:-:S07]  /*02f0*/  FSEL R12, R15, 1, P0 ;  /* 0x3f8000000f0c7808 */ /* 0x000fce0000000000 */
[----:B------:R-:W3:Y:S01]  /*0300*/  MUFU.RCP R14, R14 ;  /* 0x0000000e000e7308 */ /* 0x000ee20000001000 */
[----:B------:R-:W-:Y:S01]  /*0310*/  FSEL R15, R15, 1, P1 ;  /* 0x3f8000000f0f7808 */ /* 0x000fe20000800000 */
[----:B------:R-:W-:Y:S01]  /*0320*/  @!P2 FMUL R12, R12, 16777216 ;  /* 0x4b8000000c0ca820 */ /* 0x000fe20000400000 */
[----:B----4-:R-:W-:-:S03]  /*0330*/  FADD R4, -R6, R4 ;  /* 0x0000000406047221 */ /* 0x010fc60000000100 */
[----:B------:R-:W-:Y:S01]  /*0340*/  @!P3 FMUL R15, R15, 16777216 ;  /* 0x4b8000000f0fb820 */ /* 0x000fe20000400000 */
[----:B------:R-:W-:Y:S01]  /*0350*/  FADD R5, -R7, R5 ;  /* 0x0000000507057221 */ /* 0x000fe20000000100 */
[----:B-1----:R-:W-:Y:S02]  /*0360*/  FMUL R13, R13, R12 ;  /* 0x0000000c0d0d7220 */ /* 0x002fe40000400000 */
[----:B---3--:R-:W-:Y:S02]  /*0370*/  FMUL R6, R14, R15 ;  /* 0x0000000f0e067220 */ /* 0x008fe40000400000 */
[----:B------:R-:W-:Y:S02]  /*0380*/  FMUL R13, R4, R13 ;  /* 0x0000000d040d7220 */ /* 0x000fe40000400000 */
[----:B------:R-:W-:Y:S01]  /*0390*/  FMUL R6, R5, R6 ;  /* 0x0000000605067220 */ /* 0x000fe20000400000 */
[----:B0-----:R-:W-:-:S04]  /*03a0*/  IMAD.WIDE R2, R0, 0x4, R2 ;  /* 0x0000000400027825 */ /* 0x001fc800078e0202 */
[----:B--2---:R-:W-:Y:S01]  /*03b0*/  FFMA R8, R13, R10, R8 ;  /* 0x0000000a0d087223 */ /* 0x004fe20000000008 */
[----:B------:R-:W-:Y:S01]  /*03c0*/  FFMA R9, R6, R11, R9 ;  /* 0x0000000b06097223 */ /* 0x000fe20000000009 */
[----:B------:R-:W-:Y:S06]  /*03d0*/  @P4 EXIT ;  /* 0x000000000000494d */ /* 0x000fec0003800000 */
[----:B------:R-:W-:Y:S01]  /*03e0*/  STG.E.64 desc[UR4][R2.64], R8 ;  /* 0x0000000802007986 */ /* 0x000fe2000c101b04 */
[----:B------:R-:W-:Y:S05]  /*03f0*/  EXIT ;  /* 0x000000000000794d */ /* 0x000fea0003800000 */
.L_x_0:
[----:B------:R-:W-:-:S00]  /*0400*/  BRA `(.L_x_0) ;  /* 0xfffffffc00fc7947 */ /* 0x000fc0000383ffff */
[----:B------:R-:W-:-:S00]  /*0410*/  NOP ;  /* 0x0000000000007918 */ /* 0x000fc00000000000 */
        /* <DEDUP_REMOVED lines=14> */
.L_x_1:


//--------------------- .nv.global.init           --------------------------
	.section	.nv.global.init,"aw",@progbits
.nv.global.init:
	.type		_$_str,@object
	.size		_$_str,(_$_str_$_2 - _$_str)
_$_str:
        /*0000*/ 	.byte	0x5f, 0x5f, 0x43, 0x55, 0x44, 0x41, 0x5f, 0x46, 0x54, 0x5a, 0x00
	.type		_$_str_$_2,@object
	.size		_$_str_$_2,(.L_1 - _$_str_$_2)
_$_str_$_2:
        /*000b*/ 	.byte	0x5f, 0x5f, 0x43, 0x55, 0x44, 0x41, 0x5f, 0x50, 0x52, 0x45, 0x43, 0x5f, 0x53, 0x51, 0x52, 0x54
        /*001b*/ 	.byte	0x00
.L_1:


//--------------------- .nv.constant0.triton_poi_fused__native_batch_norm_legit_no_training_52 --------------------------
	.section	.nv.constant0.triton_poi_fused__native_batch_norm_legit_no_training_52,"a",@progbits
	.sectionflags	@""
	.align	4
.nv.constant0.triton_poi_fused__native_batch_norm_legit_no_training_52:
	.zero		580
